//
// Generated by NVIDIA NVVM Compiler
//
// Compiler Build ID: CL-36424714
// Cuda compilation tools, release 13.0, V13.0.88
// Based on NVVM 20.0.0
//

.version 9.0
.target sm_100
.address_size 64

	// .globl	_Z15kernelgpuTdfuncIdEvPT_S1_S1_S1_S1_S1_S1_S0_iiiiiiii

.visible .entry _Z15kernelgpuTdfuncIdEvPT_S1_S1_S1_S1_S1_S1_S0_iiiiiiii(
	.param .u64 .ptr .align 1 _Z15kernelgpuTdfuncIdEvPT_S1_S1_S1_S1_S1_S1_S0_iiiiiiii_param_0,
	.param .u64 .ptr .align 1 _Z15kernelgpuTdfuncIdEvPT_S1_S1_S1_S1_S1_S1_S0_iiiiiiii_param_1,
	.param .u64 .ptr .align 1 _Z15kernelgpuTdfuncIdEvPT_S1_S1_S1_S1_S1_S1_S0_iiiiiiii_param_2,
	.param .u64 .ptr .align 1 _Z15kernelgpuTdfuncIdEvPT_S1_S1_S1_S1_S1_S1_S0_iiiiiiii_param_3,
	.param .u64 .ptr .align 1 _Z15kernelgpuTdfuncIdEvPT_S1_S1_S1_S1_S1_S1_S0_iiiiiiii_param_4,
	.param .u64 .ptr .align 1 _Z15kernelgpuTdfuncIdEvPT_S1_S1_S1_S1_S1_S1_S0_iiiiiiii_param_5,
	.param .u64 .ptr .align 1 _Z15kernelgpuTdfuncIdEvPT_S1_S1_S1_S1_S1_S1_S0_iiiiiiii_param_6,
	.param .f64 _Z15kernelgpuTdfuncIdEvPT_S1_S1_S1_S1_S1_S1_S0_iiiiiiii_param_7,
	.param .u32 _Z15kernelgpuTdfuncIdEvPT_S1_S1_S1_S1_S1_S1_S0_iiiiiiii_param_8,
	.param .u32 _Z15kernelgpuTdfuncIdEvPT_S1_S1_S1_S1_S1_S1_S0_iiiiiiii_param_9,
	.param .u32 _Z15kernelgpuTdfuncIdEvPT_S1_S1_S1_S1_S1_S1_S0_iiiiiiii_param_10,
	.param .u32 _Z15kernelgpuTdfuncIdEvPT_S1_S1_S1_S1_S1_S1_S0_iiiiiiii_param_11,
	.param .u32 _Z15kernelgpuTdfuncIdEvPT_S1_S1_S1_S1_S1_S1_S0_iiiiiiii_param_12,
	.param .u32 _Z15kernelgpuTdfuncIdEvPT_S1_S1_S1_S1_S1_S1_S0_iiiiiiii_param_13,
	.param .u32 _Z15kernelgpuTdfuncIdEvPT_S1_S1_S1_S1_S1_S1_S0_iiiiiiii_param_14,
	.param .u32 _Z15kernelgpuTdfuncIdEvPT_S1_S1_S1_S1_S1_S1_S0_iiiiiiii_param_15
)
{
	.reg .pred 	%p<3>;
	.reg .b32 	%r<11>;
	.reg .b64 	%rd<10>;

	ld.param.u64 	%rd2, [_Z15kernelgpuTdfuncIdEvPT_S1_S1_S1_S1_S1_S1_S0_iiiiiiii_param_0];
	ld.param.u32 	%r6, [_Z15kernelgpuTdfuncIdEvPT_S1_S1_S1_S1_S1_S1_S0_iiiiiiii_param_9];
	mov.u32 	%r7, %tid.x;
	mov.u32 	%r8, %ctaid.x;
	mov.u32 	%r1, %ntid.x;
	mad.lo.s32 	%r10, %r8, %r1, %r7;
	setp.ge.s32 	%p1, %r10, %r6;
	@%p1 bra 	$L__BB0_3;
	mov.u32 	%r9, %nctaid.x;
	mul.lo.s32 	%r3, %r1, %r9;
	cvta.to.global.u64 	%rd1, %rd2;
	mul.wide.s32 	%rd6, %r6, 8;
$L__BB0_2:
	mul.wide.s32 	%rd3, %r10, 8;
	add.s64 	%rd4, %rd1, %rd3;
	mov.b64 	%rd5, 4607182418800017408;
	st.global.u64 	[%rd4], %rd5;
	add.s64 	%rd7, %rd4, %rd6;
	st.global.u64 	[%rd7], %rd5;
	add.s64 	%rd8, %rd7, %rd6;
	st.global.u64 	[%rd8], %rd5;
	add.s64 	%rd9, %rd8, %rd6;
	st.global.u64 	[%rd9], %rd5;
	add.s32 	%r10, %r10, %r3;
	setp.lt.s32 	%p2, %r10, %r6;
	@%p2 bra 	$L__BB0_2;
$L__BB0_3:
	ret;

}
	// .globl	_Z15kernelgpuTdfuncIfEvPT_S1_S1_S1_S1_S1_S1_S0_iiiiiiii
.visible .entry _Z15kernelgpuTdfuncIfEvPT_S1_S1_S1_S1_S1_S1_S0_iiiiiiii(
	.param .u64 .ptr .align 1 _Z15kernelgpuTdfuncIfEvPT_S1_S1_S1_S1_S1_S1_S0_iiiiiiii_param_0,
	.param .u64 .ptr .align 1 _Z15kernelgpuTdfuncIfEvPT_S1_S1_S1_S1_S1_S1_S0_iiiiiiii_param_1,
	.param .u64 .ptr .align 1 _Z15kernelgpuTdfuncIfEvPT_S1_S1_S1_S1_S1_S1_S0_iiiiiiii_param_2,
	.param .u64 .ptr .align 1 _Z15kernelgpuTdfuncIfEvPT_S1_S1_S1_S1_S1_S1_S0_iiiiiiii_param_3,
	.param .u64 .ptr .align 1 _Z15kernelgpuTdfuncIfEvPT_S1_S1_S1_S1_S1_S1_S0_iiiiiiii_param_4,
	.param .u64 .ptr .align 1 _Z15kernelgpuTdfuncIfEvPT_S1_S1_S1_S1_S1_S1_S0_iiiiiiii_param_5,
	.param .u64 .ptr .align 1 _Z15kernelgpuTdfuncIfEvPT_S1_S1_S1_S1_S1_S1_S0_iiiiiiii_param_6,
	.param .f32 _Z15kernelgpuTdfuncIfEvPT_S1_S1_S1_S1_S1_S1_S0_iiiiiiii_param_7,
	.param .u32 _Z15kernelgpuTdfuncIfEvPT_S1_S1_S1_S1_S1_S1_S0_iiiiiiii_param_8,
	.param .u32 _Z15kernelgpuTdfuncIfEvPT_S1_S1_S1_S1_S1_S1_S0_iiiiiiii_param_9,
	.param .u32 _Z15kernelgpuTdfuncIfEvPT_S1_S1_S1_S1_S1_S1_S0_iiiiiiii_param_10,
	.param .u32 _Z15kernelgpuTdfuncIfEvPT_S1_S1_S1_S1_S1_S1_S0_iiiiiiii_param_11,
	.param .u32 _Z15kernelgpuTdfuncIfEvPT_S1_S1_S1_S1_S1_S1_S0_iiiiiiii_param_12,
	.param .u32 _Z15kernelgpuTdfuncIfEvPT_S1_S1_S1_S1_S1_S1_S0_iiiiiiii_param_13,
	.param .u32 _Z15kernelgpuTdfuncIfEvPT_S1_S1_S1_S1_S1_S1_S0_iiiiiiii_param_14,
	.param .u32 _Z15kernelgpuTdfuncIfEvPT_S1_S1_S1_S1_S1_S1_S0_iiiiiiii_param_15
)
{
	.reg .pred 	%p<3>;
	.reg .b32 	%r<12>;
	.reg .b64 	%rd<9>;

	ld.param.u64 	%rd2, [_Z15kernelgpuTdfuncIfEvPT_S1_S1_S1_S1_S1_S1_S0_iiiiiiii_param_0];
	ld.param.u32 	%r6, [_Z15kernelgpuTdfuncIfEvPT_S1_S1_S1_S1_S1_S1_S0_iiiiiiii_param_9];
	mov.u32 	%r7, %tid.x;
	mov.u32 	%r8, %ctaid.x;
	mov.u32 	%r1, %ntid.x;
	mad.lo.s32 	%r11, %r8, %r1, %r7;
	setp.ge.s32 	%p1, %r11, %r6;
	@%p1 bra 	$L__BB1_3;
	mov.u32 	%r9, %nctaid.x;
	mul.lo.s32 	%r3, %r1, %r9;
	cvta.to.global.u64 	%rd1, %rd2;
	mul.wide.s32 	%rd5, %r6, 4;
$L__BB1_2:
	mul.wide.s32 	%rd3, %r11, 4;
	add.s64 	%rd4, %rd1, %rd3;
	mov.b32 	%r10, 1065353216;
	st.global.u32 	[%rd4], %r10;
	add.s64 	%rd6, %rd4, %rd5;
	st.global.u32 	[%rd6], %r10;
	add.s64 	%rd7, %rd6, %rd5;
	st.global.u32 	[%rd7], %r10;
	add.s64 	%rd8, %rd7, %rd5;
	st.global.u32 	[%rd8], %r10;
	add.s32 	%r11, %r11, %r3;
	setp.lt.s32 	%p2, %r11, %r6;
	@%p2 bra 	$L__BB1_2;
$L__BB1_3:
	ret;

}


// ===== COMPILED SASS (sm_100) =====

	.target	sm_100

	.elftype	@"ET_EXEC"


//--------------------- .note.nv.tkinfo           --------------------------
	.section	.note.nv.tkinfo,"",@"SHT_NOTE"
	.sectionflags	@"SHF_NOTE_NV_TKINFO"
	.tkinfo
        /*0018*/ 	.word	0x00000002
        /*0030*/ 	.string	""
        /*0030*/ 	.string	"ptxas"
        /*0030*/ 	.string	"Cuda compilation tools, release 13.0, V13.0.88"
        /*0030*/ 	.string	"Build cuda_13.0.r13.0/compiler.36424714_0"
        /*0030*/ 	.string	"-arch sm_100 -m 64 "



//--------------------- .note.nv.cuinfo           --------------------------
	.section	.note.nv.cuinfo,"",@"SHT_NOTE"
	.sectionflags	@"SHF_NOTE_NV_CUINFO"
        /*0018*/ 	.short	0x0002
        /*001a*/ 	.short	0x0064
        /*001c*/ 	.short	0x0082
	.zero		2


//--------------------- .nv.info                  --------------------------
	.section	.nv.info,"",@"SHT_CUDA_INFO"
	.align	4


	//----- nvinfo : EIATTR_REGCOUNT
	.align		4
        /*0000*/ 	.byte	0x04, 0x2f
        /*0002*/ 	.short	(.L_1 - .L_0)
	.align		4
.L_0:
        /*0004*/ 	.word	index@(_Z15kernelgpuTdfuncIdEvPT_S1_S1_S1_S1_S1_S1_S0_iiiiiiii)
        /*0008*/ 	.word	0x00000014


	//----- nvinfo : EIATTR_FRAME_SIZE
	.align		4
.L_1:
        /*000c*/ 	.byte	0x04, 0x11
        /*000e*/ 	.short	(.L_3 - .L_2)
	.align		4
.L_2:
        /*0010*/ 	.word	index@(_Z15kernelgpuTdfuncIdEvPT_S1_S1_S1_S1_S1_S1_S0_iiiiiiii)
        /*0014*/ 	.word	0x00000000


	//----- nvinfo : EIATTR_REGCOUNT
	.align		4
.L_3:
        /*0018*/ 	.byte	0x04, 0x2f
        /*001a*/ 	.short	(.L_5 - .L_4)
	.align		4
.L_4:
        /*001c*/ 	.word	index@(_Z15kernelgpuTdfuncIfEvPT_S1_S1_S1_S1_S1_S1_S0_iiiiiiii)
        /*0020*/ 	.word	0x00000014


	//----- nvinfo : EIATTR_FRAME_SIZE
	.align		4
.L_5:
        /*0024*/ 	.byte	0x04, 0x11
        /*0026*/ 	.short	(.L_7 - .L_6)
	.align		4
.L_6:
        /*0028*/ 	.word	index@(_Z15kernelgpuTdfuncIfEvPT_S1_S1_S1_S1_S1_S1_S0_iiiiiiii)
        /*002c*/ 	.word	0x00000000


	//----- nvinfo : EIATTR_MIN_STACK_SIZE
	.align		4
.L_7:
        /*0030*/ 	.byte	0x04, 0x12
        /*0032*/ 	.short	(.L_9 - .L_8)
	.align		4
.L_8:
        /*0034*/ 	.word	index@(_Z15kernelgpuTdfuncIfEvPT_S1_S1_S1_S1_S1_S1_S0_iiiiiiii)
        /*0038*/ 	.word	0x00000000


	//----- nvinfo : EIATTR_MIN_STACK_SIZE
	.align		4
.L_9:
        /*003c*/ 	.byte	0x04, 0x12
        /*003e*/ 	.short	(.L_11 - .L_10)
	.align		4
.L_10:
        /*0040*/ 	.word	index@(_Z15kernelgpuTdfuncIdEvPT_S1_S1_S1_S1_S1_S1_S0_iiiiiiii)
        /*0044*/ 	.word	0x00000000
.L_11:


//--------------------- .nv.compat                --------------------------
	.section	.nv.compat,"",@"SHT_CUDA_COMPAT_INFO"
	.align	4
        /*0000*/ 	.byte	0x02, 0x09, 0x00, 0x00, 0x02, 0x02, 0x01, 0x00, 0x02, 0x05, 0x05, 0x00, 0x03, 0x07, 0x01, 0x01
        /*0010*/ 	.byte	0x02, 0x03, 0x00, 0x00, 0x02, 0x06, 0x01, 0x00, 0x04, 0x0b, 0x08, 0x00, 0x09, 0x00, 0x00, 0x00
        /*0020*/ 	.byte	0x00, 0x00, 0x00, 0x00


//--------------------- .nv.info._Z15kernelgpuTdfuncIfEvPT_S1_S1_S1_S1_S1_S1_S0_iiiiiiii --------------------------
	.section	.nv.info._Z15kernelgpuTdfuncIfEvPT_S1_S1_S1_S1_S1_S1_S0_iiiiiiii,"",@"SHT_CUDA_INFO"
	.sectionflags	@""
	.align	4


	//----- nvinfo : EIATTR_CUDA_API_VERSION
	.align		4
        /*0000*/ 	.byte	0x04, 0x37
        /*0002*/ 	.short	(.L_13 - .L_12)
.L_12:
        /*0004*/ 	.word	0x00000082


	//----- nvinfo : EIATTR_KPARAM_INFO
	.align		4
.L_13:
        /*0008*/ 	.byte	0x04, 0x17
        /*000a*/ 	.short	(.L_15 - .L_14)
.L_14:
        /*000c*/ 	.word	0x00000000
        /*0010*/ 	.short	0x000f
        /*0012*/ 	.short	0x0058
        /*0014*/ 	.byte	0x00, 0xf0, 0x11, 0x00


	//----- nvinfo : EIATTR_KPARAM_INFO
	.align		4
.L_15:
        /*0018*/ 	.byte	0x04, 0x17
        /*001a*/ 	.short	(.L_17 - .L_16)
.L_16:
        /*001c*/ 	.word	0x00000000
        /*0020*/ 	.short	0x000e
        /*0022*/ 	.short	0x0054
        /*0024*/ 	.byte	0x00, 0xf0, 0x11, 0x00


	//----- nvinfo : EIATTR_KPARAM_INFO
	.align		4
.L_17:
        /*0028*/ 	.byte	0x04, 0x17
        /*002a*/ 	.short	(.L_19 - .L_18)
.L_18:
        /*002c*/ 	.word	0x00000000
        /*0030*/ 	.short	0x000d
        /*0032*/ 	.short	0x0050
        /*0034*/ 	.byte	0x00, 0xf0, 0x11, 0x00


	//----- nvinfo : EIATTR_KPARAM_INFO
	.align		4
.L_19:
        /*0038*/ 	.byte	0x04, 0x17
        /*003a*/ 	.short	(.L_21 - .L_20)
.L_20:
        /*003c*/ 	.word	0x00000000
        /*0040*/ 	.short	0x000c
        /*0042*/ 	.short	0x004c
        /*0044*/ 	.byte	0x00, 0xf0, 0x11, 0x00


	//----- nvinfo : EIATTR_KPARAM_INFO
	.align		4
.L_21:
        /*0048*/ 	.byte	0x04, 0x17
        /*004a*/ 	.short	(.L_23 - .L_22)
.L_22:
        /*004c*/ 	.word	0x00000000
        /*0050*/ 	.short	0x000b
        /*0052*/ 	.short	0x0048
        /*0054*/ 	.byte	0x00, 0xf0, 0x11, 0x00


	//----- nvinfo : EIATTR_KPARAM_INFO
	.align		4
.L_23:
        /*0058*/ 	.byte	0x04, 0x17
        /*005a*/ 	.short	(.L_25 - .L_24)
.L_24:
        /*005c*/ 	.word	0x00000000
        /*0060*/ 	.short	0x000a
        /*0062*/ 	.short	0x0044
        /*0064*/ 	.byte	0x00, 0xf0, 0x11, 0x00


	//----- nvinfo : EIATTR_KPARAM_INFO
	.align		4
.L_25:
        /*0068*/ 	.byte	0x04, 0x17
        /*006a*/ 	.short	(.L_27 - .L_26)
.L_26:
        /*006c*/ 	.word	0x00000000
        /*0070*/ 	.short	0x0009
        /*0072*/ 	.short	0x0040
        /*0074*/ 	.byte	0x00, 0xf0, 0x11, 0x00


	//----- nvinfo : EIATTR_KPARAM_INFO
	.align		4
.L_27:
        /*0078*/ 	.byte	0x04, 0x17
        /*007a*/ 	.short	(.L_29 - .L_28)
.L_28:
        /*007c*/ 	.word	0x00000000
        /*0080*/ 	.short	0x0008
        /*0082*/ 	.short	0x003c
        /*0084*/ 	.byte	0x00, 0xf0, 0x11, 0x00


	//----- nvinfo : EIATTR_KPARAM_INFO
	.align		4
.L_29:
        /*0088*/ 	.byte	0x04, 0x17
        /*008a*/ 	.short	(.L_31 - .L_30)
.L_30:
        /*008c*/ 	.word	0x00000000
        /*0090*/ 	.short	0x0007
        /*0092*/ 	.short	0x0038
        /*0094*/ 	.byte	0x00, 0xf0, 0x11, 0x00


	//----- nvinfo : EIATTR_KPARAM_INFO
	.align		4
.L_31:
        /*0098*/ 	.byte	0x04, 0x17
        /*009a*/ 	.short	(.L_33 - .L_32)
.L_32:
        /*009c*/ 	.word	0x00000000
        /*00a0*/ 	.short	0x0006
        /*00a2*/ 	.short	0x0030
        /*00a4*/ 	.byte	0x00, 0xf5, 0x21, 0x00


	//----- nvinfo : EIATTR_KPARAM_INFO
	.align		4
.L_33:
        /*00a8*/ 	.byte	0x04, 0x17
        /*00aa*/ 	.short	(.L_35 - .L_34)
.L_34:
        /*00ac*/ 	.word	0x00000000
        /*00b0*/ 	.short	0x0005
        /*00b2*/ 	.short	0x0028
        /*00b4*/ 	.byte	0x00, 0xf5, 0x21, 0x00


	//----- nvinfo : EIATTR_KPARAM_INFO
	.align		4
.L_35:
        /*00b8*/ 	.byte	0x04, 0x17
        /*00ba*/ 	.short	(.L_37 - .L_36)
.L_36:
        /*00bc*/ 	.word	0x00000000
        /*00c0*/ 	.short	0x0004
        /*00c2*/ 	.short	0x0020
        /*00c4*/ 	.byte	0x00, 0xf5, 0x21, 0x00


	//----- nvinfo : EIATTR_KPARAM_INFO
	.align		4
.L_37:
        /*00c8*/ 	.byte	0x04, 0x17
        /*00ca*/ 	.short	(.L_39 - .L_38)
.L_38:
        /*00cc*/ 	.word	0x00000000
        /*00d0*/ 	.short	0x0003
        /*00d2*/ 	.short	0x0018
        /*00d4*/ 	.byte	0x00, 0xf5, 0x21, 0x00


	//----- nvinfo : EIATTR_KPARAM_INFO
	.align		4
.L_39:
        /*00d8*/ 	.byte	0x04, 0x17
        /*00da*/ 	.short	(.L_41 - .L_40)
.L_40:
        /*00dc*/ 	.word	0x00000000
        /*00e0*/ 	.short	0x0002
        /*00e2*/ 	.short	0x0010
        /*00e4*/ 	.byte	0x00, 0xf5, 0x21, 0x00


	//----- nvinfo : EIATTR_KPARAM_INFO
	.align		4
.L_41:
        /*00e8*/ 	.byte	0x04, 0x17
        /*00ea*/ 	.short	(.L_43 - .L_42)
.L_42:
        /*00ec*/ 	.word	0x00000000
        /*00f0*/ 	.short	0x0001
        /*00f2*/ 	.short	0x0008
        /*00f4*/ 	.byte	0x00, 0xf5, 0x21, 0x00


	//----- nvinfo : EIATTR_KPARAM_INFO
	.align		4
.L_43:
        /*00f8*/ 	.byte	0x04, 0x17
        /*00fa*/ 	.short	(.L_45 - .L_44)
.L_44:
        /*00fc*/ 	.word	0x00000000
        /*0100*/ 	.short	0x0000
        /*0102*/ 	.short	0x0000
        /*0104*/ 	.byte	0x00, 0xf5, 0x21, 0x00


	//----- nvinfo : EIATTR_SPARSE_MMA_MASK
	.align		4
.L_45:
        /*0108*/ 	.byte	0x03, 0x50
        /*010a*/ 	.short	0x0000


	//----- nvinfo : EIATTR_MAXREG_COUNT
	.align		4
        /*010c*/ 	.byte	0x03, 0x1b
        /*010e*/ 	.short	0x00ff


	//----- nvinfo : EIATTR_MERCURY_ISA_VERSION
	.align		4
        /*0110*/ 	.byte	0x03, 0x5f
        /*0112*/ 	.short	0x0101


	//----- nvinfo : EIATTR_VRC_CTA_INIT_COUNT
	.align		4
        /*0114*/ 	.byte	0x02, 0x4a
	.zero		1
	.zero		1


	//----- nvinfo : EIATTR_EXIT_INSTR_OFFSETS
	.align		4
        /*0118*/ 	.byte	0x04, 0x1c
        /*011a*/ 	.short	(.L_47 - .L_46)


	//   ....[0]....
.L_46:
        /*011c*/ 	.word	0x00000070


	//   ....[1]....
        /*0120*/ 	.word	0x00000180


	//----- nvinfo : EIATTR_CRS_STACK_SIZE
	.align		4
.L_47:
        /*0124*/ 	.byte	0x04, 0x1e
        /*0126*/ 	.short	(.L_49 - .L_48)
.L_48:
        /*0128*/ 	.word	0x00000000


	//----- nvinfo : EIATTR_CBANK_PARAM_SIZE
	.align		4
.L_49:
        /*012c*/ 	.byte	0x03, 0x19
        /*012e*/ 	.short	0x005c


	//----- nvinfo : EIATTR_PARAM_CBANK
	.align		4
        /*0130*/ 	.byte	0x04, 0x0a
        /*0132*/ 	.short	(.L_51 - .L_50)
	.align		4
.L_50:
        /*0134*/ 	.word	index@(.nv.constant0._Z15kernelgpuTdfuncIfEvPT_S1_S1_S1_S1_S1_S1_S0_iiiiiiii)
        /*0138*/ 	.short	0x0380
        /*013a*/ 	.short	0x005c


	//----- nvinfo : EIATTR_SW_WAR
	.align		4
.L_51:
        /*013c*/ 	.byte	0x04, 0x36
        /*013e*/ 	.short	(.L_53 - .L_52)
.L_52:
        /*0140*/ 	.word	0x00000008
.L_53:


//--------------------- .nv.info._Z15kernelgpuTdfuncIdEvPT_S1_S1_S1_S1_S1_S1_S0_iiiiiiii --------------------------
	.section	.nv.info._Z15kernelgpuTdfuncIdEvPT_S1_S1_S1_S1_S1_S1_S0_iiiiiiii,"",@"SHT_CUDA_INFO"
	.sectionflags	@""
	.align	4


	//----- nvinfo : EIATTR_CUDA_API_VERSION
	.align		4
        /*0000*/ 	.byte	0x04, 0x37
        /*0002*/ 	.short	(.L_55 - .L_54)
.L_54:
        /*0004*/ 	.word	0x00000082


	//----- nvinfo : EIATTR_KPARAM_INFO
	.align		4
.L_55:
        /*0008*/ 	.byte	0x04, 0x17
        /*000a*/ 	.short	(.L_57 - .L_56)
.L_56:
        /*000c*/ 	.word	0x00000000
        /*0010*/ 	.short	0x000f
        /*0012*/ 	.short	0x005c
        /*0014*/ 	.byte	0x00, 0xf0, 0x11, 0x00


	//----- nvinfo : EIATTR_KPARAM_INFO
	.align		4
.L_57:
        /*0018*/ 	.byte	0x04, 0x17
        /*001a*/ 	.short	(.L_59 - .L_58)
.L_58:
        /*001c*/ 	.word	0x00000000
        /*0020*/ 	.short	0x000e
        /*0022*/ 	.short	0x0058
        /*0024*/ 	.byte	0x00, 0xf0, 0x11, 0x00


	//----- nvinfo : EIATTR_KPARAM_INFO
	.align		4
.L_59:
        /*0028*/ 	.byte	0x04, 0x17
        /*002a*/ 	.short	(.L_61 - .L_60)
.L_60:
        /*002c*/ 	.word	0x00000000
        /*0030*/ 	.short	0x000d
        /*0032*/ 	.short	0x0054
        /*0034*/ 	.byte	0x00, 0xf0, 0x11, 0x00


	//----- nvinfo : EIATTR_KPARAM_INFO
	.align		4
.L_61:
        /*0038*/ 	.byte	0x04, 0x17
        /*003a*/ 	.short	(.L_63 - .L_62)
.L_62:
        /*003c*/ 	.word	0x00000000
        /*0040*/ 	.short	0x000c
        /*0042*/ 	.short	0x0050
        /*0044*/ 	.byte	0x00, 0xf0, 0x11, 0x00


	//----- nvinfo : EIATTR_KPARAM_INFO
	.align		4
.L_63:
        /*0048*/ 	.byte	0x04, 0x17
        /*004a*/ 	.short	(.L_65 - .L_64)
.L_64:
        /*004c*/ 	.word	0x00000000
        /*0050*/ 	.short	0x000b
        /*0052*/ 	.short	0x004c
        /*0054*/ 	.byte	0x00, 0xf0, 0x11, 0x00


	//----- nvinfo : EIATTR_KPARAM_INFO
	.align		4
.L_65:
        /*0058*/ 	.byte	0x04, 0x17
        /*005a*/ 	.short	(.L_67 - .L_66)
.L_66:
        /*005c*/ 	.word	0x00000000
        /*0060*/ 	.short	0x000a
        /*0062*/ 	.short	0x0048
        /*0064*/ 	.byte	0x00, 0xf0, 0x11, 0x00


	//----- nvinfo : EIATTR_KPARAM_INFO
	.align		4
.L_67:
        /*0068*/ 	.byte	0x04, 0x17
        /*006a*/ 	.short	(.L_69 - .L_68)
.L_68:
        /*006c*/ 	.word	0x00000000
        /*0070*/ 	.short	0x0009
        /*0072*/ 	.short	0x0044
        /*0074*/ 	.byte	0x00, 0xf0, 0x11, 0x00


	//----- nvinfo : EIATTR_KPARAM_INFO
	.align		4
.L_69:
        /*0078*/ 	.byte	0x04, 0x17
        /*007a*/ 	.short	(.L_71 - .L_70)
.L_70:
        /*007c*/ 	.word	0x00000000
        /*0080*/ 	.short	0x0008
        /*0082*/ 	.short	0x0040
        /*0084*/ 	.byte	0x00, 0xf0, 0x11, 0x00


	//----- nvinfo : EIATTR_KPARAM_INFO
	.align		4
.L_71:
        /*0088*/ 	.byte	0x04, 0x17
        /*008a*/ 	.short	(.L_73 - .L_72)
.L_72:
        /*008c*/ 	.word	0x00000000
        /*0090*/ 	.short	0x0007
        /*0092*/ 	.short	0x0038
        /*0094*/ 	.byte	0x00, 0xf0, 0x21, 0x00


	//----- nvinfo : EIATTR_KPARAM_INFO
	.align		4
.L_73:
        /*0098*/ 	.byte	0x04, 0x17
        /*009a*/ 	.short	(.L_75 - .L_74)
.L_74:
        /*009c*/ 	.word	0x00000000
        /*00a0*/ 	.short	0x0006
        /*00a2*/ 	.short	0x0030
        /*00a4*/ 	.byte	0x00, 0xf5, 0x21, 0x00


	//----- nvinfo : EIATTR_KPARAM_INFO
	.align		4
.L_75:
        /*00a8*/ 	.byte	0x04, 0x17
        /*00aa*/ 	.short	(.L_77 - .L_76)
.L_76:
        /*00ac*/ 	.word	0x00000000
        /*00b0*/ 	.short	0x0005
        /*00b2*/ 	.short	0x0028
        /*00b4*/ 	.byte	0x00, 0xf5, 0x21, 0x00


	//----- nvinfo : EIATTR_KPARAM_INFO
	.align		4
.L_77:
        /*00b8*/ 	.byte	0x04, 0x17
        /*00ba*/ 	.short	(.L_79 - .L_78)
.L_78:
        /*00bc*/ 	.word	0x00000000
        /*00c0*/ 	.short	0x0004
        /*00c2*/ 	.short	0x0020
        /*00c4*/ 	.byte	0x00, 0xf5, 0x21, 0x00


	//----- nvinfo : EIATTR_KPARAM_INFO
	.align		4
.L_79:
        /*00c8*/ 	.byte	0x04, 0x17
        /*00ca*/ 	.short	(.L_81 - .L_80)
.L_80:
        /*00cc*/ 	.word	0x00000000
        /*00d0*/ 	.short	0x0003
        /*00d2*/ 	.short	0x0018
        /*00d4*/ 	.byte	0x00, 0xf5, 0x21, 0x00


	//----- nvinfo : EIATTR_KPARAM_INFO
	.align		4
.L_81:
        /*00d8*/ 	.byte	0x04, 0x17
        /*00da*/ 	.short	(.L_83 - .L_82)
.L_82:
        /*00dc*/ 	.word	0x00000000
        /*00e0*/ 	.short	0x0002
        /*00e2*/ 	.short	0x0010
        /*00e4*/ 	.byte	0x00, 0xf5, 0x21, 0x00


	//----- nvinfo : EIATTR_KPARAM_INFO
	.align		4
.L_83:
        /*00e8*/ 	.byte	0x04, 0x17
        /*00ea*/ 	.short	(.L_85 - .L_84)
.L_84:
        /*00ec*/ 	.word	0x00000000
        /*00f0*/ 	.short	0x0001
        /*00f2*/ 	.short	0x0008
        /*00f4*/ 	.byte	0x00, 0xf5, 0x21, 0x00


	//----- nvinfo : EIATTR_KPARAM_INFO
	.align		4
.L_85:
        /*00f8*/ 	.byte	0x04, 0x17
        /*00fa*/ 	.short	(.L_87 - .L_86)
.L_86:
        /*00fc*/ 	.word	0x00000000
        /*0100*/ 	.short	0x0000
        /*0102*/ 	.short	0x0000
        /*0104*/ 	.byte	0x00, 0xf5, 0x21, 0x00


	//----- nvinfo : EIATTR_SPARSE_MMA_MASK
	.align		4
.L_87:
        /*0108*/ 	.byte	0x03, 0x50
        /*010a*/ 	.short	0x0000


	//----- nvinfo : EIATTR_MAXREG_COUNT
	.align		4
        /*010c*/ 	.byte	0x03, 0x1b
        /*010e*/ 	.short	0x00ff


	//----- nvinfo : EIATTR_MERCURY_ISA_VERSION
	.align		4
        /*0110*/ 	.byte	0x03, 0x5f
        /*0112*/ 	.short	0x0101


	//----- nvinfo : EIATTR_VRC_CTA_INIT_COUNT
	.align		4
        /*0114*/ 	.byte	0x02, 0x4a
	.zero		1
	.zero		1


	//----- nvinfo : EIATTR_EXIT_INSTR_OFFSETS
	.align		4
        /*0118*/ 	.byte	0x04, 0x1c
        /*011a*/ 	.short	(.L_89 - .L_88)


	//   ....[0]....
.L_88:
        /*011c*/ 	.word	0x00000070


	//   ....[1]....
        /*0120*/ 	.word	0x00000190


	//----- nvinfo : EIATTR_CRS_STACK_SIZE
	.align		4
.L_89:
        /*0124*/ 	.byte	0x04, 0x1e
        /*0126*/ 	.short	(.L_91 - .L_90)
.L_90:
        /*0128*/ 	.word	0x00000000


	//----- nvinfo : EIATTR_CBANK_PARAM_SIZE
	.align		4
.L_91:
        /*012c*/ 	.byte	0x03, 0x19
        /*012e*/ 	.short	0x0060


	//----- nvinfo : EIATTR_PARAM_CBANK
	.align		4
        /*0130*/ 	.byte	0x04, 0x0a
        /*0132*/ 	.short	(.L_93 - .L_92)
	.align		4
.L_92:
        /*0134*/ 	.word	index@(.nv.constant0._Z15kernelgpuTdfuncIdEvPT_S1_S1_S1_S1_S1_S1_S0_iiiiiiii)
        /*0138*/ 	.short	0x0380
        /*013a*/ 	.short	0x0060


	//----- nvinfo : EIATTR_SW_WAR
	.align		4
.L_93:
        /*013c*/ 	.byte	0x04, 0x36
        /*013e*/ 	.short	(.L_95 - .L_94)
.L_94:
        /*0140*/ 	.word	0x00000008
.L_95:


//--------------------- .nv.callgraph             --------------------------
	.section	.nv.callgraph,"",@"SHT_CUDA_CALLGRAPH"
	.align	4
	.sectionentsize	8
	.align		4
        /*0000*/ 	.word	0x00000000
	.align		4
        /*0004*/ 	.word	0xffffffff
	.align		4
        /*0008*/ 	.word	0x00000000
	.align		4
        /*000c*/ 	.word	0xfffffffe
	.align		4
        /*0010*/ 	.word	0x00000000
	.align		4
        /*0014*/ 	.word	0xfffffffd
	.align		4
        /*0018*/ 	.word	0x00000000
	.align		4
        /*001c*/ 	.word	0xfffffffc


//--------------------- .text._Z15kernelgpuTdfuncIfEvPT_S1_S1_S1_S1_S1_S1_S0_iiiiiiii --------------------------
	.section	.text._Z15kernelgpuTdfuncIfEvPT_S1_S1_S1_S1_S1_S1_S0_iiiiiiii,"ax",@progbits
	.align	128
        .global         _Z15kernelgpuTdfuncIfEvPT_S1_S1_S1_S1_S1_S1_S0_iiiiiiii
        .type           _Z15kernelgpuTdfuncIfEvPT_S1_S1_S1_S1_S1_S1_S0_iiiiiiii,@function
        .size           _Z15kernelgpuTdfuncIfEvPT_S1_S1_S1_S1_S1_S1_S0_iiiiiiii,(.L_x_4 - _Z15kernelgpuTdfuncIfEvPT_S1_S1_S1_S1_S1_S1_S0_iiiiiiii)
        .other          _Z15kernelgpuTdfuncIfEvPT_S1_S1_S1_S1_S1_S1_S0_iiiiiiii,@"STO_CUDA_ENTRY STV_DEFAULT"
_Z15kernelgpuTdfuncIfEvPT_S1_S1_S1_S1_S1_S1_S0_iiiiiiii:
.text._Z15kernelgpuTdfuncIfEvPT_S1_S1_S1_S1_S1_S1_S0_iiiiiiii:
[----:B------:R-:W-:Y:S01]  /*0000*/  LDC R1, c[0x0][0x37c] ;  /* 0x0000df00ff017b82 */ /* 0x000fe20000000800 */
[----:B------:R-:W0:Y:S07]  /*0010*/  S2R R0, SR_TID.X ;  /* 0x0000000000007919 */ /* 0x000e2e0000002100 */
[----:B------:R-:W0:Y:S08]  /*0020*/  S2UR UR4, SR_CTAID.X ;  /* 0x00000000000479c3 */ /* 0x000e300000002500 */
[----:B------:R-:W0:Y:S08]  /*0030*/  LDC R13, c[0x0][0x360] ;  /* 0x0000d800ff0d7b82 */ /* 0x000e300000000800 */
[----:B------:R-:W1:Y:S01]  /*0040*/  LDC R15, c[0x0][0x3c0] ;  /* 0x0000f000ff0f7b82 */ /* 0x000e620000000800 */
[----:B0-----:R-:W-:-:S05]  /*0050*/  IMAD R0, R13, UR4, R0 ;  /* 0x000000040d007c24 */ /* 0x001fca000f8e0200 */
[----:B-1----:R-:W-:-:S13]  /*0060*/  ISETP.GE.AND P0, PT, R0, R15, PT ;  /* 0x0000000f0000720c */ /* 0x002fda0003f06270 */
[----:B------:R-:W-:Y:S05]  /*0070*/  @P0 EXIT ;  /* 0x000000000000094d */ /* 0x000fea0003800000 */
[----:B------:R-:W0:Y:S01]  /*0080*/  LDC.64 R10, c[0x0][0x380] ;  /* 0x0000e000ff0a7b82 */ /* 0x000e220000000a00 */
[----:B------:R-:W1:Y:S01]  /*0090*/  LDCU UR4, c[0x0][0x370] ;  /* 0x00006e00ff0477ac */ /* 0x000e620008000800 */
[----:B------:R-:W-:Y:S01]  /*00a0*/  HFMA2 R17, -RZ, RZ, 1.875, 0 ;  /* 0x3f800000ff117431 */ /* 0x000fe200000001ff */
[----:B------:R-:W2:Y:S01]  /*00b0*/  LDCU.64 UR6, c[0x0][0x358] ;  /* 0x00006b00ff0677ac */ /* 0x000ea20008000a00 */
[----:B-1----:R-:W-:-:S07]  /*00c0*/  IMAD R13, R13, UR4, RZ ;  /* 0x000000040d0d7c24 */ /* 0x002fce000f8e02ff */
.L_x_0:
[----:B01----:R-:W-:Y:S01]  /*00d0*/  IMAD.WIDE R2, R0, 0x4, R10 ;  /* 0x0000000400027825 */ /* 0x003fe200078e020a */
[----:B------:R-:W-:-:S04]  /*00e0*/  IADD3 R0, PT, PT, R13, R0, RZ ;  /* 0x000000000d007210 */ /* 0x000fc80007ffe0ff */
[----:B--2---:R1:W-:Y:S01]  /*00f0*/  STG.E desc[UR6][R2.64], R17 ;  /* 0x0000001102007986 */ /* 0x0043e2000c101906 */
[----:B------:R-:W-:Y:S01]  /*0100*/  IMAD.WIDE R4, R15, 0x4, R2 ;  /* 0x000000040f047825 */ /* 0x000fe200078e0202 */
[----:B------:R-:W-:-:S04]  /*0110*/  ISETP.GE.AND P0, PT, R0, R15, PT ;  /* 0x0000000f0000720c */ /* 0x000fc80003f06270 */
[----:B------:R1:W-:Y:S01]  /*0120*/  STG.E desc[UR6][R4.64], R17 ;  /* 0x0000001104007986 */ /* 0x0003e2000c101906 */
[----:B------:R-:W-:-:S05]  /*0130*/  IMAD.WIDE R6, R15, 0x4, R4 ;  /* 0x000000040f067825 */ /* 0x000fca00078e0204 */
[----:B------:R1:W-:Y:S01]  /*0140*/  STG.E desc[UR6][R6.64], R17 ;  /* 0x0000001106007986 */ /* 0x0003e2000c101906 */
[----:B------:R-:W-:-:S05]  /*0150*/  IMAD.WIDE R8, R15, 0x4, R6 ;  /* 0x000000040f087825 */ /* 0x000fca00078e0206 */
[----:B------:R1:W-:Y:S01]  /*0160*/  STG.E desc[UR6][R8.64], R17 ;  /* 0x0000001108007986 */ /* 0x0003e2000c101906 */
[----:B------:R-:W-:Y:S05]  /*0170*/  @!P0 BRA `(.L_x_0) ;  /* 0xfffffffc00d48947 */ /* 0x000fea000383ffff */
[----:B------:R-:W-:Y:S05]  /*0180*/  EXIT ;  /* 0x000000000000794d */ /* 0x000fea0003800000 */
.L_x_1:
[----:B------:R-:W-:-:S00]  /*0190*/  BRA `(.L_x_1) ;  /* 0xfffffffc00fc7947 */ /* 0x000fc0000383ffff */
[----:B------:R-:W-:-:S00]  /*01a0*/  NOP ;  /* 0x0000000000007918 */ /* 0x000fc00000000000 */
        /* <DEDUP_REMOVED lines=13> */
.L_x_4:


//--------------------- .text._Z15kernelgpuTdfuncIdEvPT_S1_S1_S1_S1_S1_S1_S0_iiiiiiii --------------------------
	.section	.text._Z15kernelgpuTdfuncIdEvPT_S1_S1_S1_S1_S1_S1_S0_iiiiiiii,"ax",@progbits
	.align	128
        .global         _Z15kernelgpuTdfuncIdEvPT_S1_S1_S1_S1_S1_S1_S0_iiiiiiii
        .type           _Z15kernelgpuTdfuncIdEvPT_S1_S1_S1_S1_S1_S1_S0_iiiiiiii,@function
        .size           _Z15kernelgpuTdfuncIdEvPT_S1_S1_S1_S1_S1_S1_S0_iiiiiiii,(.L_x_5 - _Z15kernelgpuTdfuncIdEvPT_S1_S1_S1_S1_S1_S1_S0_iiiiiiii)
        .other          _Z15kernelgpuTdfuncIdEvPT_S1_S1_S1_S1_S1_S1_S0_iiiiiiii,@"STO_CUDA_ENTRY STV_DEFAULT"
_Z15kernelgpuTdfuncIdEvPT_S1_S1_S1_S1_S1_S1_S0_iiiiiiii:
.text._Z15kernelgpuTdfuncIdEvPT_S1_S1_S1_S1_S1_S1_S0_iiiiiiii:
        /* <DEDUP_REMOVED lines=10> */
[----:B------:R-:W-:Y:S01]  /*00a0*/  HFMA2 R12, -RZ, RZ, 0, 0 ;  /* 0x00000000ff0c7431 */ /* 0x000fe200000001ff */
[----:B------:R-:W-:Y:S01]  /*00b0*/  MOV R13, 0x3ff00000 ;  /* 0x3ff00000000d7802 */ /* 0x000fe20000000f00 */
[----:B------:R-:W2:Y:S01]  /*00c0*/  LDCU.64 UR6, c[0x0][0x358] ;  /* 0x00006b00ff0677ac */ /* 0x000ea20008000a00 */
[----:B-1----:R-:W-:-:S07]  /*00d0*/  IMAD R15, R15, UR4, RZ ;  /* 0x000000040f0f7c24 */ /* 0x002fce000f8e02ff */
.L_x_2:
[----:B01----:R-:W-:Y:S01]  /*00e0*/  IMAD.WIDE R2, R0, 0x8, R10 ;  /* 0x0000000800027825 */ /* 0x003fe200078e020a */
[----:B------:R-:W-:-:S04]  /*00f0*/  IADD3 R0, PT, PT, R15, R0, RZ ;  /* 0x000000000f007210 */ /* 0x000fc80007ffe0ff */
[----:B--2---:R1:W-:Y:S01]  /*0100*/  STG.E.64 desc[UR6][R2.64], R12 ;  /* 0x0000000c02007986 */ /* 0x0043e2000c101b06 */
[----:B------:R-:W-:Y:S01]  /*0110*/  IMAD.WIDE R4, R17, 0x8, R2 ;  /* 0x0000000811047825 */ /* 0x000fe200078e0202 */
[----:B------:R-:W-:-:S04]  /*0120*/  ISETP.GE.AND P0, PT, R0, R17, PT ;  /* 0x000000110000720c */ /* 0x000fc80003f06270 */
[----:B------:R1:W-:Y:S01]  /*0130*/  STG.E.64 desc[UR6][R4.64], R12 ;  /* 0x0000000c04007986 */ /* 0x0003e2000c101b06 */
[----:B------:R-:W-:-:S05]  /*0140*/  IMAD.WIDE R6, R17, 0x8, R4 ;  /* 0x0000000811067825 */ /* 0x000fca00078e0204 */
[----:B------:R1:W-:Y:S01]  /*0150*/  STG.E.64 desc[UR6][R6.64], R12 ;  /* 0x0000000c06007986 */ /* 0x0003e2000c101b06 */
[----:B------:R-:W-:-:S05]  /*0160*/  IMAD.WIDE R8, R17, 0x8, R6 ;  /* 0x0000000811087825 */ /* 0x000fca00078e0206 */
[----:B------:R1:W-:Y:S01]  /*0170*/  STG.E.64 desc[UR6][R8.64], R12 ;  /* 0x0000000c08007986 */ /* 0x0003e2000c101b06 */
[----:B------:R-:W-:Y:S05]  /*0180*/  @!P0 BRA `(.L_x_2) ;  /* 0xfffffffc00d48947 */ /* 0x000fea000383ffff */
[----:B------:R-:W-:Y:S05]  /*0190*/  EXIT ;  /* 0x000000000000794d */ /* 0x000fea0003800000 */
.L_x_3:
        /* <DEDUP_REMOVED lines=14> */
.L_x_5:


//--------------------- .nv.shared.reserved.0     --------------------------
	.section	.nv.shared.reserved.0,"aw",@nobits
	.weak		__nv_reservedSMEM_offset_0_alias
	.size		__nv_reservedSMEM_offset_0_alias, 0, 64
	.other		__nv_reservedSMEM_offset_0_alias,@"STO_CUDA_RESERVED_SHARED STV_DEFAULT"
__nv_reservedSMEM_offset_0_alias:
	.zero		0
	.zero		64


//--------------------- .nv.constant0._Z15kernelgpuTdfuncIfEvPT_S1_S1_S1_S1_S1_S1_S0_iiiiiiii --------------------------
	.section	.nv.constant0._Z15kernelgpuTdfuncIfEvPT_S1_S1_S1_S1_S1_S1_S0_iiiiiiii,"a",@progbits
	.sectionflags	@""
	.align	4
.nv.constant0._Z15kernelgpuTdfuncIfEvPT_S1_S1_S1_S1_S1_S1_S0_iiiiiiii:
	.zero		988


//--------------------- .nv.constant0._Z15kernelgpuTdfuncIdEvPT_S1_S1_S1_S1_S1_S1_S0_iiiiiiii --------------------------
	.section	.nv.constant0._Z15kernelgpuTdfuncIdEvPT_S1_S1_S1_S1_S1_S1_S0_iiiiiiii,"a",@progbits
	.sectionflags	@""
	.align	4
.nv.constant0._Z15kernelgpuTdfuncIdEvPT_S1_S1_S1_S1_S1_S1_S0_iiiiiiii:
	.zero		992


//--------------------- SYMBOLS --------------------------

	.type		.nv.reservedSmem.offset0,@object
	.size		.nv.reservedSmem.offset0,0x4
